//
// Generated by NVIDIA NVVM Compiler
//
// Compiler Build ID: CL-36424714
// Cuda compilation tools, release 13.0, V13.0.88
// Based on NVVM 20.0.0
//

.version 9.0
.target sm_100
.address_size 64

	// .globl	_Z4scanPfS_S_j
// _ZZ4scanPfS_S_jE10partialSum has been demoted

.visible .entry _Z4scanPfS_S_j(
	.param .u64 .ptr .align 1 _Z4scanPfS_S_j_param_0,
	.param .u64 .ptr .align 1 _Z4scanPfS_S_j_param_1,
	.param .u64 .ptr .align 1 _Z4scanPfS_S_j_param_2,
	.param .u32 _Z4scanPfS_S_j_param_3
)
{
	.reg .pred 	%p<25>;
	.reg .b32 	%r<72>;
	.reg .b32 	%f<65>;
	.reg .b64 	%rd<17>;
	// demoted variable
	.shared .align 4 .b8 _ZZ4scanPfS_S_jE10partialSum[4096];
	ld.param.u64 	%rd3, [_Z4scanPfS_S_j_param_0];
	ld.param.u64 	%rd4, [_Z4scanPfS_S_j_param_1];
	ld.param.u64 	%rd5, [_Z4scanPfS_S_j_param_2];
	ld.param.u32 	%r9, [_Z4scanPfS_S_j_param_3];
	cvta.to.global.u64 	%rd1, %rd4;
	cvta.to.global.u64 	%rd2, %rd5;
	mov.u32 	%r1, %tid.x;
	mov.u32 	%r2, %ctaid.x;
	mov.u32 	%r3, %ntid.x;
	mul.lo.s32 	%r10, %r2, %r3;
	shl.b32 	%r11, %r10, 1;
	add.s32 	%r4, %r11, %r1;
	setp.ge.u32 	%p1, %r4, %r9;
	shl.b32 	%r12, %r1, 2;
	mov.u32 	%r13, _ZZ4scanPfS_S_jE10partialSum;
	add.s32 	%r5, %r13, %r12;
	@%p1 bra 	$L__BB0_2;
	mul.wide.u32 	%rd6, %r4, 4;
	add.s64 	%rd7, %rd2, %rd6;
	ld.global.f32 	%f1, [%rd7];
	st.shared.f32 	[%r5], %f1;
	bra.uni 	$L__BB0_3;
$L__BB0_2:
	mov.b32 	%r14, 0;
	st.shared.u32 	[%r5], %r14;
$L__BB0_3:
	add.s32 	%r6, %r4, %r3;
	setp.ge.u32 	%p2, %r6, %r9;
	shl.b32 	%r15, %r3, 2;
	add.s32 	%r7, %r5, %r15;
	@%p2 bra 	$L__BB0_5;
	mul.wide.u32 	%rd8, %r6, 4;
	add.s64 	%rd9, %rd2, %rd8;
	ld.global.f32 	%f2, [%rd9];
	st.shared.f32 	[%r7], %f2;
	bra.uni 	$L__BB0_6;
$L__BB0_5:
	mov.b32 	%r16, 0;
	st.shared.u32 	[%r7], %r16;
$L__BB0_6:
	bar.sync 	0;
	add.s32 	%r8, %r1, 1;
	setp.gt.u32 	%p3, %r1, 511;
	@%p3 bra 	$L__BB0_8;
	shl.b32 	%r17, %r8, 3;
	add.s32 	%r19, %r13, %r17;
	ld.shared.f32 	%f3, [%r19+-8];
	ld.shared.f32 	%f4, [%r19+-4];
	add.f32 	%f5, %f3, %f4;
	st.shared.f32 	[%r19+-4], %f5;
$L__BB0_8:
	bar.sync 	0;
	setp.gt.u32 	%p4, %r1, 255;
	@%p4 bra 	$L__BB0_10;
	shl.b32 	%r20, %r8, 4;
	add.s32 	%r22, %r13, %r20;
	ld.shared.f32 	%f6, [%r22+-12];
	ld.shared.f32 	%f7, [%r22+-4];
	add.f32 	%f8, %f6, %f7;
	st.shared.f32 	[%r22+-4], %f8;
$L__BB0_10:
	bar.sync 	0;
	setp.gt.u32 	%p5, %r1, 127;
	@%p5 bra 	$L__BB0_12;
	shl.b32 	%r23, %r8, 5;
	add.s32 	%r25, %r13, %r23;
	ld.shared.f32 	%f9, [%r25+-20];
	ld.shared.f32 	%f10, [%r25+-4];
	add.f32 	%f11, %f9, %f10;
	st.shared.f32 	[%r25+-4], %f11;
$L__BB0_12:
	bar.sync 	0;
	setp.gt.u32 	%p6, %r1, 63;
	@%p6 bra 	$L__BB0_14;
	shl.b32 	%r26, %r8, 6;
	add.s32 	%r28, %r13, %r26;
	ld.shared.f32 	%f12, [%r28+-36];
	ld.shared.f32 	%f13, [%r28+-4];
	add.f32 	%f14, %f12, %f13;
	st.shared.f32 	[%r28+-4], %f14;
$L__BB0_14:
	bar.sync 	0;
	setp.gt.u32 	%p7, %r1, 31;
	@%p7 bra 	$L__BB0_16;
	shl.b32 	%r29, %r8, 7;
	add.s32 	%r31, %r13, %r29;
	ld.shared.f32 	%f15, [%r31+-68];
	ld.shared.f32 	%f16, [%r31+-4];
	add.f32 	%f17, %f15, %f16;
	st.shared.f32 	[%r31+-4], %f17;
$L__BB0_16:
	bar.sync 	0;
	setp.gt.u32 	%p8, %r1, 15;
	@%p8 bra 	$L__BB0_18;
	shl.b32 	%r32, %r8, 8;
	add.s32 	%r34, %r13, %r32;
	ld.shared.f32 	%f18, [%r34+-132];
	ld.shared.f32 	%f19, [%r34+-4];
	add.f32 	%f20, %f18, %f19;
	st.shared.f32 	[%r34+-4], %f20;
$L__BB0_18:
	bar.sync 	0;
	setp.gt.u32 	%p9, %r1, 7;
	@%p9 bra 	$L__BB0_20;
	shl.b32 	%r35, %r8, 9;
	add.s32 	%r37, %r13, %r35;
	ld.shared.f32 	%f21, [%r37+-260];
	ld.shared.f32 	%f22, [%r37+-4];
	add.f32 	%f23, %f21, %f22;
	st.shared.f32 	[%r37+-4], %f23;
$L__BB0_20:
	bar.sync 	0;
	setp.gt.u32 	%p10, %r1, 3;
	@%p10 bra 	$L__BB0_22;
	shl.b32 	%r38, %r8, 10;
	add.s32 	%r40, %r13, %r38;
	ld.shared.f32 	%f24, [%r40+-516];
	ld.shared.f32 	%f25, [%r40+-4];
	add.f32 	%f26, %f24, %f25;
	st.shared.f32 	[%r40+-4], %f26;
$L__BB0_22:
	bar.sync 	0;
	setp.gt.u32 	%p11, %r1, 1;
	@%p11 bra 	$L__BB0_24;
	shl.b32 	%r41, %r8, 11;
	add.s32 	%r43, %r13, %r41;
	ld.shared.f32 	%f27, [%r43+-1028];
	ld.shared.f32 	%f28, [%r43+-4];
	add.f32 	%f29, %f27, %f28;
	st.shared.f32 	[%r43+-4], %f29;
$L__BB0_24:
	bar.sync 	0;
	setp.ne.s32 	%p12, %r1, 0;
	@%p12 bra 	$L__BB0_26;
	ld.shared.f32 	%f30, [_ZZ4scanPfS_S_jE10partialSum+2044];
	ld.shared.f32 	%f31, [_ZZ4scanPfS_S_jE10partialSum+4092];
	add.f32 	%f32, %f30, %f31;
	st.shared.f32 	[_ZZ4scanPfS_S_jE10partialSum+4092], %f32;
$L__BB0_26:
	setp.ne.s32 	%p13, %r1, 0;
	bar.sync 	0;
	@%p13 bra 	$L__BB0_28;
	ld.shared.f32 	%f33, [_ZZ4scanPfS_S_jE10partialSum+4092];
	cvta.to.global.u64 	%rd10, %rd3;
	mul.wide.u32 	%rd11, %r2, 4;
	add.s64 	%rd12, %rd10, %rd11;
	st.global.f32 	[%rd12], %f33;
	ld.shared.f32 	%f34, [_ZZ4scanPfS_S_jE10partialSum+2044];
	add.f32 	%f35, %f34, 0f00000000;
	st.shared.f32 	[_ZZ4scanPfS_S_jE10partialSum+4092], %f35;
	mov.b32 	%r44, 0;
	st.shared.u32 	[_ZZ4scanPfS_S_jE10partialSum+2044], %r44;
$L__BB0_28:
	setp.gt.u32 	%p14, %r1, 1;
	bar.sync 	0;
	@%p14 bra 	$L__BB0_30;
	shl.b32 	%r45, %r8, 11;
	add.s32 	%r47, %r13, %r45;
	ld.shared.f32 	%f36, [%r47+-4];
	ld.shared.f32 	%f37, [%r47+-1028];
	add.f32 	%f38, %f36, %f37;
	st.shared.f32 	[%r47+-4], %f38;
	st.shared.f32 	[%r47+-1028], %f36;
$L__BB0_30:
	setp.gt.u32 	%p15, %r1, 3;
	bar.sync 	0;
	@%p15 bra 	$L__BB0_32;
	shl.b32 	%r48, %r8, 10;
	add.s32 	%r50, %r13, %r48;
	ld.shared.f32 	%f39, [%r50+-4];
	ld.shared.f32 	%f40, [%r50+-516];
	add.f32 	%f41, %f39, %f40;
	st.shared.f32 	[%r50+-4], %f41;
	st.shared.f32 	[%r50+-516], %f39;
$L__BB0_32:
	setp.gt.u32 	%p16, %r1, 7;
	bar.sync 	0;
	@%p16 bra 	$L__BB0_34;
	shl.b32 	%r51, %r8, 9;
	add.s32 	%r53, %r13, %r51;
	ld.shared.f32 	%f42, [%r53+-4];
	ld.shared.f32 	%f43, [%r53+-260];
	add.f32 	%f44, %f42, %f43;
	st.shared.f32 	[%r53+-4], %f44;
	st.shared.f32 	[%r53+-260], %f42;
$L__BB0_34:
	setp.gt.u32 	%p17, %r1, 15;
	bar.sync 	0;
	@%p17 bra 	$L__BB0_36;
	shl.b32 	%r54, %r8, 8;
	add.s32 	%r56, %r13, %r54;
	ld.shared.f32 	%f45, [%r56+-4];
	ld.shared.f32 	%f46, [%r56+-132];
	add.f32 	%f47, %f45, %f46;
	st.shared.f32 	[%r56+-4], %f47;
	st.shared.f32 	[%r56+-132], %f45;
$L__BB0_36:
	setp.gt.u32 	%p18, %r1, 31;
	bar.sync 	0;
	@%p18 bra 	$L__BB0_38;
	shl.b32 	%r57, %r8, 7;
	add.s32 	%r59, %r13, %r57;
	ld.shared.f32 	%f48, [%r59+-4];
	ld.shared.f32 	%f49, [%r59+-68];
	add.f32 	%f50, %f48, %f49;
	st.shared.f32 	[%r59+-4], %f50;
	st.shared.f32 	[%r59+-68], %f48;
$L__BB0_38:
	setp.gt.u32 	%p19, %r1, 63;
	bar.sync 	0;
	@%p19 bra 	$L__BB0_40;
	shl.b32 	%r60, %r8, 6;
	add.s32 	%r62, %r13, %r60;
	ld.shared.f32 	%f51, [%r62+-4];
	ld.shared.f32 	%f52, [%r62+-36];
	add.f32 	%f53, %f51, %f52;
	st.shared.f32 	[%r62+-4], %f53;
	st.shared.f32 	[%r62+-36], %f51;
$L__BB0_40:
	setp.gt.u32 	%p20, %r1, 127;
	bar.sync 	0;
	@%p20 bra 	$L__BB0_42;
	shl.b32 	%r63, %r8, 5;
	add.s32 	%r65, %r13, %r63;
	ld.shared.f32 	%f54, [%r65+-4];
	ld.shared.f32 	%f55, [%r65+-20];
	add.f32 	%f56, %f54, %f55;
	st.shared.f32 	[%r65+-4], %f56;
	st.shared.f32 	[%r65+-20], %f54;
$L__BB0_42:
	setp.gt.u32 	%p21, %r1, 255;
	bar.sync 	0;
	@%p21 bra 	$L__BB0_44;
	shl.b32 	%r66, %r8, 4;
	add.s32 	%r68, %r13, %r66;
	ld.shared.f32 	%f57, [%r68+-4];
	ld.shared.f32 	%f58, [%r68+-12];
	add.f32 	%f59, %f57, %f58;
	st.shared.f32 	[%r68+-4], %f59;
	st.shared.f32 	[%r68+-12], %f57;
$L__BB0_44:
	setp.gt.u32 	%p22, %r1, 511;
	bar.sync 	0;
	@%p22 bra 	$L__BB0_46;
	shl.b32 	%r69, %r8, 3;
	add.s32 	%r71, %r13, %r69;
	ld.shared.f32 	%f60, [%r71+-4];
	ld.shared.f32 	%f61, [%r71+-8];
	add.f32 	%f62, %f60, %f61;
	st.shared.f32 	[%r71+-4], %f62;
	st.shared.f32 	[%r71+-8], %f60;
$L__BB0_46:
	setp.ge.u32 	%p23, %r4, %r9;
	bar.sync 	0;
	@%p23 bra 	$L__BB0_48;
	ld.shared.f32 	%f63, [%r5];
	mul.wide.u32 	%rd13, %r4, 4;
	add.s64 	%rd14, %rd1, %rd13;
	st.global.f32 	[%rd14], %f63;
$L__BB0_48:
	setp.ge.u32 	%p24, %r6, %r9;
	@%p24 bra 	$L__BB0_50;
	ld.shared.f32 	%f64, [%r7];
	mul.wide.u32 	%rd15, %r6, 4;
	add.s64 	%rd16, %rd1, %rd15;
	st.global.f32 	[%rd16], %f64;
$L__BB0_50:
	ret;

}
	// .globl	_Z7addSumsPfS_j
.visible .entry _Z7addSumsPfS_j(
	.param .u64 .ptr .align 1 _Z7addSumsPfS_j_param_0,
	.param .u64 .ptr .align 1 _Z7addSumsPfS_j_param_1,
	.param .u32 _Z7addSumsPfS_j_param_2
)
{
	.reg .pred 	%p<3>;
	.reg .b32 	%r<9>;
	.reg .b32 	%f<7>;
	.reg .b64 	%rd<11>;

	ld.param.u64 	%rd3, [_Z7addSumsPfS_j_param_0];
	ld.param.u64 	%rd4, [_Z7addSumsPfS_j_param_1];
	ld.param.u32 	%r4, [_Z7addSumsPfS_j_param_2];
	cvta.to.global.u64 	%rd1, %rd4;
	cvta.to.global.u64 	%rd5, %rd3;
	mov.u32 	%r5, %ctaid.x;
	mov.u32 	%r1, %ntid.x;
	mul.lo.s32 	%r6, %r5, %r1;
	shl.b32 	%r7, %r6, 1;
	mov.u32 	%r8, %tid.x;
	add.s32 	%r2, %r7, %r8;
	setp.ge.u32 	%p1, %r2, %r4;
	mul.wide.u32 	%rd6, %r5, 4;
	add.s64 	%rd2, %rd5, %rd6;
	@%p1 bra 	$L__BB1_2;
	ld.global.f32 	%f1, [%rd2];
	mul.wide.u32 	%rd7, %r2, 4;
	add.s64 	%rd8, %rd1, %rd7;
	ld.global.f32 	%f2, [%rd8];
	add.f32 	%f3, %f1, %f2;
	st.global.f32 	[%rd8], %f3;
$L__BB1_2:
	add.s32 	%r3, %r2, %r1;
	setp.ge.u32 	%p2, %r3, %r4;
	@%p2 bra 	$L__BB1_4;
	ld.global.f32 	%f4, [%rd2];
	mul.wide.u32 	%rd9, %r3, 4;
	add.s64 	%rd10, %rd1, %rd9;
	ld.global.f32 	%f5, [%rd10];
	add.f32 	%f6, %f4, %f5;
	st.global.f32 	[%rd10], %f6;
$L__BB1_4:
	ret;

}


// ===== COMPILED SASS (sm_100) =====

	.target	sm_100

	.elftype	@"ET_EXEC"


//--------------------- .note.nv.tkinfo           --------------------------
	.section	.note.nv.tkinfo,"",@"SHT_NOTE"
	.sectionflags	@"SHF_NOTE_NV_TKINFO"
	.tkinfo
        /*0018*/ 	.word	0x00000002
        /*0030*/ 	.string	""
        /*0030*/ 	.string	"ptxas"
        /*0030*/ 	.string	"Cuda compilation tools, release 13.0, V13.0.88"
        /*0030*/ 	.string	"Build cuda_13.0.r13.0/compiler.36424714_0"
        /*0030*/ 	.string	"-arch sm_100 -m 64 "



//--------------------- .note.nv.cuinfo           --------------------------
	.section	.note.nv.cuinfo,"",@"SHT_NOTE"
	.sectionflags	@"SHF_NOTE_NV_CUINFO"
        /*0018*/ 	.short	0x0002
        /*001a*/ 	.short	0x0064
        /*001c*/ 	.short	0x0082
	.zero		2


//--------------------- .nv.info                  --------------------------
	.section	.nv.info,"",@"SHT_CUDA_INFO"
	.align	4


	//----- nvinfo : EIATTR_REGCOUNT
	.align		4
        /*0000*/ 	.byte	0x04, 0x2f
        /*0002*/ 	.short	(.L_1 - .L_0)
	.align		4
.L_0:
        /*0004*/ 	.word	index@(_Z4scanPfS_S_j)
        /*0008*/ 	.word	0x00000016


	//----- nvinfo : EIATTR_FRAME_SIZE
	.align		4
.L_1:
        /*000c*/ 	.byte	0x04, 0x11
        /*000e*/ 	.short	(.L_3 - .L_2)
	.align		4
.L_2:
        /*0010*/ 	.word	index@(_Z4scanPfS_S_j)
        /*0014*/ 	.word	0x00000000


	//----- nvinfo : EIATTR_REGCOUNT
	.align		4
.L_3:
        /*0018*/ 	.byte	0x04, 0x2f
        /*001a*/ 	.short	(.L_5 - .L_4)
	.align		4
.L_4:
        /*001c*/ 	.word	index@(_Z7addSumsPfS_j)
        /*0020*/ 	.word	0x0000000c


	//----- nvinfo : EIATTR_FRAME_SIZE
	.align		4
.L_5:
        /*0024*/ 	.byte	0x04, 0x11
        /*0026*/ 	.short	(.L_7 - .L_6)
	.align		4
.L_6:
        /*0028*/ 	.word	index@(_Z7addSumsPfS_j)
        /*002c*/ 	.word	0x00000000


	//----- nvinfo : EIATTR_MIN_STACK_SIZE
	.align		4
.L_7:
        /*0030*/ 	.byte	0x04, 0x12
        /*0032*/ 	.short	(.L_9 - .L_8)
	.align		4
.L_8:
        /*0034*/ 	.word	index@(_Z7addSumsPfS_j)
        /*0038*/ 	.word	0x00000000


	//----- nvinfo : EIATTR_MIN_STACK_SIZE
	.align		4
.L_9:
        /*003c*/ 	.byte	0x04, 0x12
        /*003e*/ 	.short	(.L_11 - .L_10)
	.align		4
.L_10:
        /*0040*/ 	.word	index@(_Z4scanPfS_S_j)
        /*0044*/ 	.word	0x00000000
.L_11:


//--------------------- .nv.compat                --------------------------
	.section	.nv.compat,"",@"SHT_CUDA_COMPAT_INFO"
	.align	4
        /*0000*/ 	.byte	0x02, 0x09, 0x00, 0x00, 0x02, 0x02, 0x01, 0x00, 0x02, 0x05, 0x05, 0x00, 0x03, 0x07, 0x01, 0x01
        /*0010*/ 	.byte	0x02, 0x03, 0x00, 0x00, 0x02, 0x06, 0x01, 0x00, 0x04, 0x0b, 0x08, 0x00, 0x09, 0x00, 0x00, 0x00
        /*0020*/ 	.byte	0x00, 0x00, 0x00, 0x00


//--------------------- .nv.info._Z7addSumsPfS_j  --------------------------
	.section	.nv.info._Z7addSumsPfS_j,"",@"SHT_CUDA_INFO"
	.sectionflags	@""
	.align	4


	//----- nvinfo : EIATTR_CUDA_API_VERSION
	.align		4
        /*0000*/ 	.byte	0x04, 0x37
        /*0002*/ 	.short	(.L_13 - .L_12)
.L_12:
        /*0004*/ 	.word	0x00000082


	//----- nvinfo : EIATTR_KPARAM_INFO
	.align		4
.L_13:
        /*0008*/ 	.byte	0x04, 0x17
        /*000a*/ 	.short	(.L_15 - .L_14)
.L_14:
        /*000c*/ 	.word	0x00000000
        /*0010*/ 	.short	0x0002
        /*0012*/ 	.short	0x0010
        /*0014*/ 	.byte	0x00, 0xf0, 0x11, 0x00


	//----- nvinfo : EIATTR_KPARAM_INFO
	.align		4
.L_15:
        /*0018*/ 	.byte	0x04, 0x17
        /*001a*/ 	.short	(.L_17 - .L_16)
.L_16:
        /*001c*/ 	.word	0x00000000
        /*0020*/ 	.short	0x0001
        /*0022*/ 	.short	0x0008
        /*0024*/ 	.byte	0x00, 0xf5, 0x21, 0x00


	//----- nvinfo : EIATTR_KPARAM_INFO
	.align		4
.L_17:
        /*0028*/ 	.byte	0x04, 0x17
        /*002a*/ 	.short	(.L_19 - .L_18)
.L_18:
        /*002c*/ 	.word	0x00000000
        /*0030*/ 	.short	0x0000
        /*0032*/ 	.short	0x0000
        /*0034*/ 	.byte	0x00, 0xf5, 0x21, 0x00


	//----- nvinfo : EIATTR_SPARSE_MMA_MASK
	.align		4
.L_19:
        /*0038*/ 	.byte	0x03, 0x50
        /*003a*/ 	.short	0x0000


	//----- nvinfo : EIATTR_MAXREG_COUNT
	.align		4
        /*003c*/ 	.byte	0x03, 0x1b
        /*003e*/ 	.short	0x00ff


	//----- nvinfo : EIATTR_MERCURY_ISA_VERSION
	.align		4
        /*0040*/ 	.byte	0x03, 0x5f
        /*0042*/ 	.short	0x0101


	//----- nvinfo : EIATTR_VRC_CTA_INIT_COUNT
	.align		4
        /*0044*/ 	.byte	0x02, 0x4a
	.zero		1
	.zero		1


	//----- nvinfo : EIATTR_EXIT_INSTR_OFFSETS
	.align		4
        /*0048*/ 	.byte	0x04, 0x1c
        /*004a*/ 	.short	(.L_21 - .L_20)


	//   ....[0]....
.L_20:
        /*004c*/ 	.word	0x00000160


	//   ....[1]....
        /*0050*/ 	.word	0x000001d0


	//----- nvinfo : EIATTR_CRS_STACK_SIZE
	.align		4
.L_21:
        /*0054*/ 	.byte	0x04, 0x1e
        /*0056*/ 	.short	(.L_23 - .L_22)
.L_22:
        /*0058*/ 	.word	0x00000000


	//----- nvinfo : EIATTR_CBANK_PARAM_SIZE
	.align		4
.L_23:
        /*005c*/ 	.byte	0x03, 0x19
        /*005e*/ 	.short	0x0014


	//----- nvinfo : EIATTR_PARAM_CBANK
	.align		4
        /*0060*/ 	.byte	0x04, 0x0a
        /*0062*/ 	.short	(.L_25 - .L_24)
	.align		4
.L_24:
        /*0064*/ 	.word	index@(.nv.constant0._Z7addSumsPfS_j)
        /*0068*/ 	.short	0x0380
        /*006a*/ 	.short	0x0014


	//----- nvinfo : EIATTR_SW_WAR
	.align		4
.L_25:
        /*006c*/ 	.byte	0x04, 0x36
        /*006e*/ 	.short	(.L_27 - .L_26)
.L_26:
        /*0070*/ 	.word	0x00000008
.L_27:


//--------------------- .nv.info._Z4scanPfS_S_j   --------------------------
	.section	.nv.info._Z4scanPfS_S_j,"",@"SHT_CUDA_INFO"
	.sectionflags	@""
	.align	4


	//----- nvinfo : EIATTR_CUDA_API_VERSION
	.align		4
        /*0000*/ 	.byte	0x04, 0x37
        /*0002*/ 	.short	(.L_29 - .L_28)
.L_28:
        /*0004*/ 	.word	0x00000082


	//----- nvinfo : EIATTR_KPARAM_INFO
	.align		4
.L_29:
        /*0008*/ 	.byte	0x04, 0x17
        /*000a*/ 	.short	(.L_31 - .L_30)
.L_30:
        /*000c*/ 	.word	0x00000000
        /*0010*/ 	.short	0x0003
        /*0012*/ 	.short	0x0018
        /*0014*/ 	.byte	0x00, 0xf0, 0x11, 0x00


	//----- nvinfo : EIATTR_KPARAM_INFO
	.align		4
.L_31:
        /*0018*/ 	.byte	0x04, 0x17
        /*001a*/ 	.short	(.L_33 - .L_32)
.L_32:
        /*001c*/ 	.word	0x00000000
        /*0020*/ 	.short	0x0002
        /*0022*/ 	.short	0x0010
        /*0024*/ 	.byte	0x00, 0xf5, 0x21, 0x00


	//----- nvinfo : EIATTR_KPARAM_INFO
	.align		4
.L_33:
        /*0028*/ 	.byte	0x04, 0x17
        /*002a*/ 	.short	(.L_35 - .L_34)
.L_34:
        /*002c*/ 	.word	0x00000000
        /*0030*/ 	.short	0x0001
        /*0032*/ 	.short	0x0008
        /*0034*/ 	.byte	0x00, 0xf5, 0x21, 0x00


	//----- nvinfo : EIATTR_KPARAM_INFO
	.align		4
.L_35:
        /*0038*/ 	.byte	0x04, 0x17
        /*003a*/ 	.short	(.L_37 - .L_36)
.L_36:
        /*003c*/ 	.word	0x00000000
        /*0040*/ 	.short	0x0000
        /*0042*/ 	.short	0x0000
        /*0044*/ 	.byte	0x00, 0xf5, 0x21, 0x00


	//----- nvinfo : EIATTR_SPARSE_MMA_MASK
	.align		4
.L_37:
        /*0048*/ 	.byte	0x03, 0x50
        /*004a*/ 	.short	0x0000


	//----- nvinfo : EIATTR_MAXREG_COUNT
	.align		4
        /*004c*/ 	.byte	0x03, 0x1b
        /*004e*/ 	.short	0x00ff


	//----- nvinfo : EIATTR_NUM_BARRIERS
	.align		4
        /*0050*/ 	.byte	0x02, 0x4c
        /*0052*/ 	.byte	0x01
	.zero		1


	//----- nvinfo : EIATTR_MERCURY_ISA_VERSION
	.align		4
        /*0054*/ 	.byte	0x03, 0x5f
        /*0056*/ 	.short	0x0101


	//----- nvinfo : EIATTR_VRC_CTA_INIT_COUNT
	.align		4
        /*0058*/ 	.byte	0x02, 0x4a
	.zero		1
	.zero		1


	//----- nvinfo : EIATTR_EXIT_INSTR_OFFSETS
	.align		4
        /*005c*/ 	.byte	0x04, 0x1c
        /*005e*/ 	.short	(.L_39 - .L_38)


	//   ....[0]....
.L_38:
        /*0060*/ 	.word	0x00000af0


	//   ....[1]....
        /*0064*/ 	.word	0x00000b40


	//----- nvinfo : EIATTR_CBANK_PARAM_SIZE
	.align		4
.L_39:
        /*0068*/ 	.byte	0x03, 0x19
        /*006a*/ 	.short	0x001c


	//----- nvinfo : EIATTR_PARAM_CBANK
	.align		4
        /*006c*/ 	.byte	0x04, 0x0a
        /*006e*/ 	.short	(.L_41 - .L_40)
	.align		4
.L_40:
        /*0070*/ 	.word	index@(.nv.constant0._Z4scanPfS_S_j)
        /*0074*/ 	.short	0x0380
        /*0076*/ 	.short	0x001c


	//----- nvinfo : EIATTR_SW_WAR
	.align		4
.L_41:
        /*0078*/ 	.byte	0x04, 0x36
        /*007a*/ 	.short	(.L_43 - .L_42)
.L_42:
        /*007c*/ 	.word	0x00000008
.L_43:


//--------------------- .nv.callgraph             --------------------------
	.section	.nv.callgraph,"",@"SHT_CUDA_CALLGRAPH"
	.align	4
	.sectionentsize	8
	.align		4
        /*0000*/ 	.word	0x00000000
	.align		4
        /*0004*/ 	.word	0xffffffff
	.align		4
        /*0008*/ 	.word	0x00000000
	.align		4
        /*000c*/ 	.word	0xfffffffe
	.align		4
        /*0010*/ 	.word	0x00000000
	.align		4
        /*0014*/ 	.word	0xfffffffd
	.align		4
        /*0018*/ 	.word	0x00000000
	.align		4
        /*001c*/ 	.word	0xfffffffc


//--------------------- .text._Z7addSumsPfS_j     --------------------------
	.section	.text._Z7addSumsPfS_j,"ax",@progbits
	.align	128
        .global         _Z7addSumsPfS_j
        .type           _Z7addSumsPfS_j,@function
        .size           _Z7addSumsPfS_j,(.L_x_4 - _Z7addSumsPfS_j)
        .other          _Z7addSumsPfS_j,@"STO_CUDA_ENTRY STV_DEFAULT"
_Z7addSumsPfS_j:
.text._Z7addSumsPfS_j:
[----:B------:R-:W-:Y:S01]  /*0000*/  LDC R1, c[0x0][0x37c] ;  /* 0x0000df00ff017b82 */ /* 0x000fe20000000800 */
[----:B------:R-:W0:Y:S01]  /*0010*/  S2R R5, SR_CTAID.X ;  /* 0x0000000000057919 */ /* 0x000e220000002500 */
[----:B------:R-:W0:Y:S06]  /*0020*/  LDCU UR6, c[0x0][0x360] ;  /* 0x00006c00ff0677ac */ /* 0x000e2c0008000800 */
[----:B------:R-:W1:Y:S01]  /*0030*/  LDC.64 R2, c[0x0][0x380] ;  /* 0x0000e000ff027b82 */ /* 0x000e620000000a00 */
[----:B------:R-:W-:Y:S01]  /*0040*/  BSSY.RECONVERGENT B0, `(.L_x_0) ;  /* 0x0000011000007945 */ /* 0x000fe20003800200 */
[----:B------:R-:W2:Y:S01]  /*0050*/  S2R R7, SR_TID.X ;  /* 0x0000000000077919 */ /* 0x000ea20000002100 */
[----:B------:R-:W3:Y:S01]  /*0060*/  LDCU UR7, c[0x0][0x390] ;  /* 0x00007200ff0777ac */ /* 0x000ee20008000800 */
[----:B------:R-:W4:Y:S01]  /*0070*/  LDCU.64 UR4, c[0x0][0x358] ;  /* 0x00006b00ff0477ac */ /* 0x000f220008000a00 */
[----:B0-----:R-:W-:-:S02]  /*0080*/  IMAD R0, R5, UR6, RZ ;  /* 0x0000000605007c24 */ /* 0x001fc4000f8e02ff */
[----:B-1----:R-:W-:-:S03]  /*0090*/  IMAD.WIDE.U32 R2, R5, 0x4, R2 ;  /* 0x0000000405027825 */ /* 0x002fc600078e0002 */
[----:B--2---:R-:W-:-:S04]  /*00a0*/  LEA R7, R0, R7, 0x1 ;  /* 0x0000000700077211 */ /* 0x004fc800078e08ff */
[C---:B---3--:R-:W-:Y:S02]  /*00b0*/  ISETP.GE.U32.AND P0, PT, R7.reuse, UR7, PT ;  /* 0x0000000707007c0c */ /* 0x048fe4000bf06070 */
[----:B------:R-:W-:-:S04]  /*00c0*/  IADD3 R9, PT, PT, R7, UR6, RZ ;  /* 0x0000000607097c10 */ /* 0x000fc8000fffe0ff */
[----:B------:R-:W-:-:S07]  /*00d0*/  ISETP.GE.U32.AND P1, PT, R9, UR7, PT ;  /* 0x0000000709007c0c */ /* 0x000fce000bf26070 */
[----:B----4-:R-:W-:Y:S06]  /*00e0*/  @P0 BRA `(.L_x_1) ;  /* 0x0000000000180947 */ /* 0x010fec0003800000 */
[----:B------:R-:W0:Y:S01]  /*00f0*/  LDC.64 R4, c[0x0][0x388] ;  /* 0x0000e200ff047b82 */ /* 0x000e220000000a00 */
[----:B------:R-:W2:Y:S01]  /*0100*/  LDG.E R0, desc[UR4][R2.64] ;  /* 0x0000000402007981 */ /* 0x000ea2000c1e1900 */
[----:B0-----:R-:W-:-:S05]  /*0110*/  IMAD.WIDE.U32 R4, R7, 0x4, R4 ;  /* 0x0000000407047825 */ /* 0x001fca00078e0004 */
[----:B------:R-:W2:Y:S02]  /*0120*/  LDG.E R7, desc[UR4][R4.64] ;  /* 0x0000000404077981 */ /* 0x000ea4000c1e1900 */
[----:B--2---:R-:W-:-:S05]  /*0130*/  FADD R7, R0, R7 ;  /* 0x0000000700077221 */ /* 0x004fca0000000000 */
[----:B------:R0:W-:Y:S02]  /*0140*/  STG.E desc[UR4][R4.64], R7 ;  /* 0x0000000704007986 */ /* 0x0001e4000c101904 */
.L_x_1:
[----:B------:R-:W-:Y:S05]  /*0150*/  BSYNC.RECONVERGENT B0 ;  /* 0x0000000000007941 */ /* 0x000fea0003800200 */
.L_x_0:
[----:B------:R-:W-:Y:S05]  /*0160*/  @P1 EXIT ;  /* 0x000000000000194d */ /* 0x000fea0003800000 */
[----:B0-----:R-:W0:Y:S01]  /*0170*/  LDC.64 R4, c[0x0][0x388] ;  /* 0x0000e200ff047b82 */ /* 0x001e220000000a00 */
[----:B------:R-:W2:Y:S01]  /*0180*/  LDG.E R2, desc[UR4][R2.64] ;  /* 0x0000000402027981 */ /* 0x000ea2000c1e1900 */
[----:B0-----:R-:W-:-:S05]  /*0190*/  IMAD.WIDE.U32 R4, R9, 0x4, R4 ;  /* 0x0000000409047825 */ /* 0x001fca00078e0004 */
[----:B------:R-:W2:Y:S02]  /*01a0*/  LDG.E R7, desc[UR4][R4.64] ;  /* 0x0000000404077981 */ /* 0x000ea4000c1e1900 */
[----:B--2---:R-:W-:-:S05]  /*01b0*/  FADD R7, R2, R7 ;  /* 0x0000000702077221 */ /* 0x004fca0000000000 */
[----:B------:R-:W-:Y:S01]  /*01c0*/  STG.E desc[UR4][R4.64], R7 ;  /* 0x0000000704007986 */ /* 0x000fe2000c101904 */
[----:B------:R-:W-:Y:S05]  /*01d0*/  EXIT ;  /* 0x000000000000794d */ /* 0x000fea0003800000 */
.L_x_2:
[----:B------:R-:W-:-:S00]  /*01e0*/  BRA `(.L_x_2) ;  /* 0xfffffffc00fc7947 */ /* 0x000fc0000383ffff */
[----:B------:R-:W-:-:S00]  /*01f0*/  NOP ;  /* 0x0000000000007918 */ /* 0x000fc00000000000 */
        /* <DEDUP_REMOVED lines=8> */
.L_x_4:


//--------------------- .text._Z4scanPfS_S_j      --------------------------
	.section	.text._Z4scanPfS_S_j,"ax",@progbits
	.align	128
        .global         _Z4scanPfS_S_j
        .type           _Z4scanPfS_S_j,@function
        .size           _Z4scanPfS_S_j,(.L_x_5 - _Z4scanPfS_S_j)
        .other          _Z4scanPfS_S_j,@"STO_CUDA_ENTRY STV_DEFAULT"
_Z4scanPfS_S_j:
.text._Z4scanPfS_S_j:
[----:B------:R-:W-:Y:S01]  /*0000*/  LDC R1, c[0x0][0x37c] ;  /* 0x0000df00ff017b82 */ /* 0x000fe20000000800 */
[----:B------:R-:W0:Y:S07]  /*0010*/  S2R R4, SR_CTAID.X ;  /* 0x0000000000047919 */ /* 0x000e2e0000002500 */
[----:B------:R-:W0:Y:S01]  /*0020*/  LDC R5, c[0x0][0x360] ;  /* 0x0000d800ff057b82 */ /* 0x000e220000000800 */
[----:B------:R-:W1:Y:S01]  /*0030*/  LDCU UR4, c[0x0][0x398] ;  /* 0x00007300ff0477ac */ /* 0x000e620008000800 */
[----:B------:R-:W2:Y:S01]  /*0040*/  S2R R3, SR_TID.X ;  /* 0x0000000000037919 */ /* 0x000ea20000002100 */
[----:B------:R-:W3:Y:S01]  /*0050*/  LDCU.64 UR6, c[0x0][0x358] ;  /* 0x00006b00ff0677ac */ /* 0x000ee20008000a00 */
[----:B0-----:R-:W-:-:S04]  /*0060*/  IMAD R2, R4, R5, RZ ;  /* 0x0000000504027224 */ /* 0x001fc800078e02ff */
[----:B--2---:R-:W-:-:S04]  /*0070*/  IMAD R2, R2, 0x2, R3 ;  /* 0x0000000202027824 */ /* 0x004fc800078e0203 */
[C---:B------:R-:W-:Y:S01]  /*0080*/  IMAD.IADD R0, R2.reuse, 0x1, R5 ;  /* 0x0000000102007824 */ /* 0x040fe200078e0205 */
[----:B-1----:R-:W-:-:S04]  /*0090*/  ISETP.GE.U32.AND P1, PT, R2, UR4, PT ;  /* 0x0000000402007c0c */ /* 0x002fc8000bf26070 */
[----:B------:R-:W-:-:S09]  /*00a0*/  ISETP.GE.U32.AND P0, PT, R0, UR4, PT ;  /* 0x0000000400007c0c */ /* 0x000fd2000bf06070 */
[----:B------:R-:W0:Y:S08]  /*00b0*/  @!P1 LDC.64 R8, c[0x0][0x390] ;  /* 0x0000e400ff089b82 */ /* 0x000e300000000a00 */
[----:B------:R-:W1:Y:S01]  /*00c0*/  @!P0 LDC.64 R10, c[0x0][0x390] ;  /* 0x0000e400ff0a8b82 */ /* 0x000e620000000a00 */
[----:B0-----:R-:W-:-:S06]  /*00d0*/  @!P1 IMAD.WIDE.U32 R8, R2, 0x4, R8 ;  /* 0x0000000402089825 */ /* 0x001fcc00078e0008 */
[----:B---3--:R-:W2:Y:S01]  /*00e0*/  @!P1 LDG.E R9, desc[UR6][R8.64] ;  /* 0x0000000608099981 */ /* 0x008ea2000c1e1900 */
[----:B-1----:R-:W-:-:S06]  /*00f0*/  @!P0 IMAD.WIDE.U32 R10, R0, 0x4, R10 ;  /* 0x00000004000a8825 */ /* 0x002fcc00078e000a */
[----:B------:R0:W3:Y:S01]  /*0100*/  @!P0 LDG.E R10, desc[UR6][R10.64] ;  /* 0x000000060a0a8981 */ /* 0x0000e2000c1e1900 */
[----:B------:R-:W1:Y:S01]  /*0110*/  S2UR UR5, SR_CgaCtaId ;  /* 0x00000000000579c3 */ /* 0x000e620000008800 */
[----:B------:R-:W-:Y:S02]  /*0120*/  UMOV UR4, 0x400 ;  /* 0x0000040000047882 */ /* 0x000fe40000000000 */
[----:B-1----:R-:W-:-:S06]  /*0130*/  ULEA UR4, UR5, UR4, 0x18 ;  /* 0x0000000405047291 */ /* 0x002fcc000f8ec0ff */
[----:B------:R-:W-:-:S05]  /*0140*/  LEA R6, R3, UR4, 0x2 ;  /* 0x0000000403067c11 */ /* 0x000fca000f8e10ff */
[----:B------:R-:W-:Y:S01]  /*0150*/  IMAD R5, R5, 0x4, R6 ;  /* 0x0000000405057824 */ /* 0x000fe200078e0206 */
[----:B------:R-:W-:-:S13]  /*0160*/  ISETP.GT.U32.AND P2, PT, R3, 0x1ff, PT ;  /* 0x000001ff0300780c */ /* 0x000fda0003f44070 */
[C---:B------:R-:W-:Y:S02]  /*0170*/  @!P2 LEA R15, R3.reuse, UR4, 0x3 ;  /* 0x00000004030fac11 */ /* 0x040fe4000f8e18ff */
[----:B------:R-:W-:-:S13]  /*0180*/  ISETP.GT.U32.AND P3, PT, R3, 0xff, PT ;  /* 0x000000ff0300780c */ /* 0x000fda0003f64070 */
[C---:B------:R-:W-:Y:S02]  /*0190*/  @!P3 LEA R14, R3.reuse, UR4, 0x4 ;  /* 0x00000004030ebc11 */ /* 0x040fe4000f8e20ff */
[----:B------:R-:W-:-:S13]  /*01a0*/  ISETP.GT.U32.AND P5, PT, R3, 0x7f, PT ;  /* 0x0000007f0300780c */ /* 0x000fda0003fa4070 */
[----:B0-----:R-:W-:Y:S01]  /*01b0*/  @!P5 LEA R11, R3, UR4, 0x5 ;  /* 0x00000004030bdc11 */ /* 0x001fe2000f8e28ff */
[----:B--2---:R-:W-:Y:S04]  /*01c0*/  @!P1 STS [R6], R9 ;  /* 0x0000000906009388 */ /* 0x004fe80000000800 */
[----:B------:R-:W-:Y:S04]  /*01d0*/  @P1 STS [R6], RZ ;  /* 0x000000ff06001388 */ /* 0x000fe80000000800 */
[----:B---3--:R-:W-:Y:S04]  /*01e0*/  @!P0 STS [R5], R10 ;  /* 0x0000000a05008388 */ /* 0x008fe80000000800 */
[----:B------:R-:W-:Y:S01]  /*01f0*/  @P0 STS [R5], RZ ;  /* 0x000000ff05000388 */ /* 0x000fe20000000800 */
[----:B------:R-:W-:Y:S06]  /*0200*/  BAR.SYNC.DEFER_BLOCKING 0x0 ;  /* 0x0000000000007b1d */ /* 0x000fec0000010000 */
[----:B------:R-:W0:Y:S02]  /*0210*/  @!P2 LDS.64 R12, [R15] ;  /* 0x000000000f0ca984 */ /* 0x000e240000000a00 */
[----:B0-----:R-:W-:-:S05]  /*0220*/  @!P2 FADD R12, R12, R13 ;  /* 0x0000000d0c0ca221 */ /* 0x001fca0000000000 */
[----:B------:R-:W-:Y:S01]  /*0230*/  @!P2 STS [R15+0x4], R12 ;  /* 0x0000040c0f00a388 */ /* 0x000fe20000000800 */
[----:B------:R-:W-:Y:S06]  /*0240*/  BAR.SYNC.DEFER_BLOCKING 0x0 ;  /* 0x0000000000007b1d */ /* 0x000fec0000010000 */
[----:B------:R-:W-:Y:S04]  /*0250*/  @!P3 LDS R7, [R14+0x4] ;  /* 0x000004000e07b984 */ /* 0x000fe80000000800 */
[----:B------:R-:W0:Y:S02]  /*0260*/  @!P3 LDS R8, [R14+0xc] ;  /* 0x00000c000e08b984 */ /* 0x000e240000000800 */
[----:B0-----:R-:W-:-:S05]  /*0270*/  @!P3 FADD R7, R7, R8 ;  /* 0x000000080707b221 */ /* 0x001fca0000000000 */
[----:B------:R-:W-:Y:S01]  /*0280*/  @!P3 STS [R14+0xc], R7 ;  /* 0x00000c070e00b388 */ /* 0x000fe20000000800 */
[----:B------:R-:W-:Y:S06]  /*0290*/  BAR.SYNC.DEFER_BLOCKING 0x0 ;  /* 0x0000000000007b1d */ /* 0x000fec0000010000 */
[----:B------:R-:W-:Y:S04]  /*02a0*/  @!P5 LDS R8, [R11+0xc] ;  /* 0x00000c000b08d984 */ /* 0x000fe80000000800 */
[----:B------:R-:W0:Y:S01]  /*02b0*/  @!P5 LDS R9, [R11+0x1c] ;  /* 0x00001c000b09d984 */ /* 0x000e220000000800 */
[----:B------:R-:W-:-:S13]  /*02c0*/  ISETP.GT.U32.AND P4, PT, R3, 0x3f, PT ;  /* 0x0000003f0300780c */ /* 0x000fda0003f84070 */
[----:B------:R-:W-:Y:S01]  /*02d0*/  @!P4 LEA R12, R3, UR4, 0x6 ;  /* 0x00000004030ccc11 */ /* 0x000fe2000f8e30ff */
        /* <DEDUP_REMOVED lines=40> */
[----:B------:R-:W-:Y:S01]  /*0560*/  ISETP.NE.AND P6, PT, R3, RZ, PT ;  /* 0x000000ff0300720c */ /* 0x000fe20003fc5270 */
[----:B0-----:R-:W-:-:S05]  /*0570*/  @!P5 FADD R11, R8, R11 ;  /* 0x0000000b080bd221 */ /* 0x001fca0000000000 */
[----:B------:R-:W-:Y:S01]  /*0580*/  @!P5 STS [R16+0x7fc], R11 ;  /* 0x0007fc0b1000d388 */ /* 0x000fe20000000800 */
[----:B------:R-:W-:Y:S06]  /*0590*/  BAR.SYNC.DEFER_BLOCKING 0x0 ;  /* 0x0000000000007b1d */ /* 0x000fec0000010000 */
[----:B------:R-:W-:Y:S04]  /*05a0*/  @!P6 LDS R8, [UR4+0x7fc] ;  /* 0x0007fc04ff08e984 */ /* 0x000fe80008000800 */
[----:B------:R-:W0:Y:S02]  /*05b0*/  @!P6 LDS R9, [UR4+0xffc] ;  /* 0x000ffc04ff09e984 */ /* 0x000e240008000800 */
[----:B0-----:R-:W-:-:S02]  /*05c0*/  @!P6 FADD R10, R8, R9 ;  /* 0x00000009080ae221 */ /* 0x001fc40000000000 */
[----:B------:R-:W0:Y:S03]  /*05d0*/  @!P6 LDC.64 R8, c[0x0][0x380] ;  /* 0x0000e000ff08eb82 */ /* 0x000e260000000a00 */
[----:B------:R-:W-:Y:S05]  /*05e0*/  @!P6 STS [UR4+0xffc], R10 ;  /* 0x000ffc0aff00e988 */ /* 0x000fea0008000804 */
[----:B------:R-:W-:Y:S06]  /*05f0*/  BAR.SYNC.DEFER_BLOCKING 0x0 ;  /* 0x0000000000007b1d */ /* 0x000fec0000010000 */
[----:B------:R-:W1:Y:S04]  /*0600*/  @!P6 LDS R12, [UR4+0x7fc] ;  /* 0x0007fc04ff0ce984 */ /* 0x000e680008000800 */
[----:B------:R-:W2:Y:S01]  /*0610*/  @!P6 LDS R7, [UR4+0xffc] ;  /* 0x000ffc04ff07e984 */ /* 0x000ea20008000800 */
[----:B0-----:R-:W-:-:S03]  /*0620*/  @!P6 IMAD.WIDE.U32 R8, R4, 0x4, R8 ;  /* 0x000000040408e825 */ /* 0x001fc600078e0008 */
[----:B------:R-:W-:Y:S01]  /*0630*/  @!P6 STS [UR4+0x7fc], RZ ;  /* 0x0007fcffff00e988 */ /* 0x000fe20008000804 */
[C---:B------:R-:W-:Y:S01]  /*0640*/  @!P5 LEA R13, R3.reuse, UR4, 0xb ;  /* 0x00000004030ddc11 */ /* 0x040fe2000f8e58ff */
[----:B-1----:R-:W-:Y:S02]  /*0650*/  @!P6 FADD R12, RZ, R12 ;  /* 0x0000000cff0ce221 */ /* 0x002fe40000000000 */
[----:B--2---:R-:W-:Y:S04]  /*0660*/  @!P6 STG.E desc[UR6][R8.64], R7 ;  /* 0x000000070800e986 */ /* 0x004fe8000c101906 */
[----:B------:R-:W-:Y:S01]  /*0670*/  @!P6 STS [UR4+0xffc], R12 ;  /* 0x000ffc0cff00e988 */ /* 0x000fe20008000804 */
[----:B------:R-:W-:Y:S06]  /*0680*/  BAR.SYNC.DEFER_BLOCKING 0x0 ;  /* 0x0000000000007b1d */ /* 0x000fec0000010000 */
[----:B------:R-:W-:Y:S04]  /*0690*/  @!P5 LDS R4, [R13+0x7fc] ;  /* 0x0007fc000d04d984 */ /* 0x000fe80000000800 */
[----:B------:R-:W0:Y:S01]  /*06a0*/  @!P5 LDS R11, [R13+0x3fc] ;  /* 0x0003fc000d0bd984 */ /* 0x000e220000000800 */
[----:B------:R-:W-:Y:S01]  /*06b0*/  @!P4 LEA R10, R3, UR4, 0xa ;  /* 0x00000004030acc11 */ /* 0x000fe2000f8e50ff */
[----:B0-----:R-:W-:-:S02]  /*06c0*/  @!P5 FADD R11, R4, R11 ;  /* 0x0000000b040bd221 */ /* 0x001fc40000000000 */
[----:B------:R-:W-:Y:S04]  /*06d0*/  @!P5 STS [R13+0x3fc], R4 ;  /* 0x0003fc040d00d388 */ /* 0x000fe80000000800 */
[----:B------:R-:W-:Y:S01]  /*06e0*/  @!P5 STS [R13+0x7fc], R11 ;  /* 0x0007fc0b0d00d388 */ /* 0x000fe20000000800 */
[----:B------:R-:W-:Y:S06]  /*06f0*/  BAR.SYNC.DEFER_BLOCKING 0x0 ;  /* 0x0000000000007b1d */ /* 0x000fec0000010000 */
[----:B------:R-:W-:Y:S04]  /*0700*/  @!P4 LDS R7, [R10+0x3fc] ;  /* 0x0003fc000a07c984 */ /* 0x000fe80000000800 */
[----:B------:R-:W0:Y:S01]  /*0710*/  @!P4 LDS R8, [R10+0x1fc] ;  /* 0x0001fc000a08c984 */ /* 0x000e220000000800 */
[----:B------:R-:W-:-:S13]  /*0720*/  ISETP.GT.U32.AND P6, PT, R3, 0x7, PT ;  /* 0x000000070300780c */ /* 0x000fda0003fc4070 */
[----:B------:R-:W-:Y:S01]  /*0730*/  @!P6 LEA R12, R3, UR4, 0x9 ;  /* 0x00000004030cec11 */ /* 0x000fe2000f8e48ff */
[----:B0-----:R-:W-:Y:S01]  /*0740*/  @!P4 FADD R8, R7, R8 ;  /* 0x000000080708c221 */ /* 0x001fe20000000000 */
[----:B------:R-:W-:Y:S04]  /*0750*/  @!P4 STS [R10+0x1fc], R7 ;  /* 0x0001fc070a00c388 */ /* 0x000fe80000000800 */
[----:B------:R-:W-:Y:S01]  /*0760*/  @!P4 STS [R10+0x3fc], R8 ;  /* 0x0003fc080a00c388 */ /* 0x000fe20000000800 */
[----:B------:R-:W-:Y:S06]  /*0770*/  BAR.SYNC.DEFER_BLOCKING 0x0 ;  /* 0x0000000000007b1d */ /* 0x000fec0000010000 */
[----:B------:R-:W-:Y:S04]  /*0780*/  @!P6 LDS R4, [R12+0x1fc] ;  /* 0x0001fc000c04e984 */ /* 0x000fe80000000800 */
[----:B------:R-:W0:Y:S01]  /*0790*/  @!P6 LDS R9, [R12+0xfc] ;  /* 0x0000fc000c09e984 */ /* 0x000e220000000800 */
[----:B------:R-:W-:-:S13]  /*07a0*/  ISETP.GT.U32.AND P5, PT, R3, 0xf, PT ;  /* 0x0000000f0300780c */ /* 0x000fda0003fa4070 */
[C---:B------:R-:W-:Y:S01]  /*07b0*/  @!P5 LEA R11, R3.reuse, UR4, 0x8 ;  /* 0x00000004030bdc11 */ /* 0x040fe2000f8e40ff */
[----:B0-----:R-:W-:Y:S01]  /*07c0*/  @!P6 FADD R9, R4, R9 ;  /* 0x000000090409e221 */ /* 0x001fe20000000000 */
        /* <DEDUP_REMOVED lines=29> */
[----:B------:R-:W-:Y:S01]  /*09a0*/  @!P3 LEA R15, R3, UR4, 0x4 ;  /* 0x00000004030fbc11 */ /* 0x000fe2000f8e20ff */
[----:B0-----:R-:W-:-:S02]  /*09b0*/  @!P6 FADD R9, R10, R9 ;  /* 0x000000090a09e221 */ /* 0x001fc40000000000 */
[----:B------:R-:W-:Y:S04]  /*09c0*/  @!P6 STS [R14+0xc], R10 ;  /* 0x00000c0a0e00e388 */ /* 0x000fe80000000800 */
[----:B------:R0:W-:Y:S01]  /*09d0*/  @!P6 STS [R14+0x1c], R9 ;  /* 0x00001c090e00e388 */ /* 0x0001e20000000800 */
[----:B------:R-:W-:Y:S01]  /*09e0*/  BAR.SYNC.DEFER_BLOCKING 0x0 ;  /* 0x0000000000007b1d */ /* 0x000fe20000010000 */
[----:B------:R-:W-:-:S07]  /*09f0*/  @!P2 LEA R16, R3, UR4, 0x3 ;  /* 0x000000040310ac11 */ /* 0x000fce000f8e18ff */
[----:B0-----:R-:W0:Y:S01]  /*0a00*/  @!P1 LDC.64 R8, c[0x0][0x388] ;  /* 0x0000e200ff089b82 */ /* 0x001e220000000a00 */
[----:B------:R-:W-:Y:S04]  /*0a10*/  @!P3 LDS R11, [R15+0x4] ;  /* 0x000004000f0bb984 */ /* 0x000fe80000000800 */
[----:B------:R-:W1:Y:S02]  /*0a20*/  @!P3 LDS R4, [R15+0xc] ;  /* 0x00000c000f04b984 */ /* 0x000e640000000800 */
[----:B-1----:R-:W-:Y:S02]  /*0a30*/  @!P3 FADD R7, R4, R11 ;  /* 0x0000000b0407b221 */ /* 0x002fe40000000000 */
[----:B------:R-:W-:Y:S04]  /*0a40*/  @!P3 STS [R15+0x4], R4 ;  /* 0x000004040f00b388 */ /* 0x000fe80000000800 */
[----:B------:R-:W-:Y:S01]  /*0a50*/  @!P3 STS [R15+0xc], R7 ;  /* 0x00000c070f00b388 */ /* 0x000fe20000000800 */
[----:B------:R-:W-:Y:S06]  /*0a60*/  BAR.SYNC.DEFER_BLOCKING 0x0 ;  /* 0x0000000000007b1d */ /* 0x000fec0000010000 */
[----:B------:R-:W1:Y:S02]  /*0a70*/  @!P2 LDS.64 R12, [R16] ;  /* 0x00000000100ca984 */ /* 0x000e640000000a00 */
[----:B-1----:R-:W-:Y:S01]  /*0a80*/  @!P2 FADD R19, R13, R12 ;  /* 0x0000000c0d13a221 */ /* 0x002fe20000000000 */
[----:B------:R-:W-:-:S05]  /*0a90*/  IMAD.MOV.U32 R18, RZ, RZ, R13 ;  /* 0x000000ffff127224 */ /* 0x000fca00078e000d */
[----:B------:R-:W-:Y:S01]  /*0aa0*/  @!P2 STS.64 [R16], R18 ;  /* 0x000000121000a388 */ /* 0x000fe20000000a00 */
[----:B------:R-:W-:Y:S06]  /*0ab0*/  BAR.SYNC.DEFER_BLOCKING 0x0 ;  /* 0x0000000000007b1d */ /* 0x000fec0000010000 */
[----:B------:R-:W1:Y:S01]  /*0ac0*/  @!P1 LDS R11, [R6] ;  /* 0x00000000060b9984 */ /* 0x000e620000000800 */
[----:B0-----:R-:W-:-:S05]  /*0ad0*/  @!P1 IMAD.WIDE.U32 R2, R2, 0x4, R8 ;  /* 0x0000000402029825 */ /* 0x001fca00078e0008 */
[----:B-1----:R0:W-:Y:S01]  /*0ae0*/  @!P1 STG.E desc[UR6][R2.64], R11 ;  /* 0x0000000b02009986 */ /* 0x0021e2000c101906 */
[----:B------:R-:W-:Y:S05]  /*0af0*/  @P0 EXIT ;  /* 0x000000000000094d */ /* 0x000fea0003800000 */
[----:B------:R-:W1:Y:S01]  /*0b00*/  LDS R5, [R5] ;  /* 0x0000000005057984 */ /* 0x000e620000000800 */
[----:B0-----:R-:W0:Y:S02]  /*0b10*/  LDC.64 R2, c[0x0][0x388] ;  /* 0x0000e200ff027b82 */ /* 0x001e240000000a00 */
[----:B0-----:R-:W-:-:S05]  /*0b20*/  IMAD.WIDE.U32 R2, R0, 0x4, R2 ;  /* 0x0000000400027825 */ /* 0x001fca00078e0002 */
[----:B-1----:R-:W-:Y:S01]  /*0b30*/  STG.E desc[UR6][R2.64], R5 ;  /* 0x0000000502007986 */ /* 0x002fe2000c101906 */
[----:B------:R-:W-:Y:S05]  /*0b40*/  EXIT ;  /* 0x000000000000794d */ /* 0x000fea0003800000 */
.L_x_3:
        /* <DEDUP_REMOVED lines=11> */
.L_x_5:


//--------------------- .nv.shared.reserved.0     --------------------------
	.section	.nv.shared.reserved.0,"aw",@nobits
	.weak		__nv_reservedSMEM_offset_0_alias
	.size		__nv_reservedSMEM_offset_0_alias, 0, 64
	.other		__nv_reservedSMEM_offset_0_alias,@"STO_CUDA_RESERVED_SHARED STV_DEFAULT"
__nv_reservedSMEM_offset_0_alias:
	.zero		0
	.zero		64


//--------------------- .nv.shared._Z4scanPfS_S_j --------------------------
	.section	.nv.shared._Z4scanPfS_S_j,"aw",@nobits
	.sectionflags	@""
	.align	4
.nv.shared._Z4scanPfS_S_j:
	.zero		5120


//--------------------- .nv.constant0._Z7addSumsPfS_j --------------------------
	.section	.nv.constant0._Z7addSumsPfS_j,"a",@progbits
	.sectionflags	@""
	.align	4
.nv.constant0._Z7addSumsPfS_j:
	.zero		916


//--------------------- .nv.constant0._Z4scanPfS_S_j --------------------------
	.section	.nv.constant0._Z4scanPfS_S_j,"a",@progbits
	.sectionflags	@""
	.align	4
.nv.constant0._Z4scanPfS_S_j:
	.zero		924


//--------------------- SYMBOLS --------------------------

	.type		.nv.reservedSmem.offset0,@object
	.size		.nv.reservedSmem.offset0,0x4
	.type		.nv.reservedSmem.cap,@object
	.size		.nv.reservedSmem.cap,0x4
